//
// Generated by NVIDIA NVVM Compiler
//
// Compiler Build ID: CL-36424714
// Cuda compilation tools, release 13.0, V13.0.88
// Based on NVVM 20.0.0
//

.version 9.0
.target sm_100
.address_size 64

	// .globl	_Z19smem_latency_kernelILi50EEvPKjPjS2_
// _ZZ19smem_latency_kernelILi50EEvPKjPjS2_E8smem_buf has been demoted

.visible .entry _Z19smem_latency_kernelILi50EEvPKjPjS2_(
	.param .u64 .ptr .align 1 _Z19smem_latency_kernelILi50EEvPKjPjS2__param_0,
	.param .u64 .ptr .align 1 _Z19smem_latency_kernelILi50EEvPKjPjS2__param_1,
	.param .u64 .ptr .align 1 _Z19smem_latency_kernelILi50EEvPKjPjS2__param_2
)
.maxntid 16
.minnctapersm 1
{
	.reg .pred 	%p<2>;
	.reg .b32 	%r<111>;
	.reg .b64 	%rd<13>;
	// demoted variable
	.shared .align 4 .b8 _ZZ19smem_latency_kernelILi50EEvPKjPjS2_E8smem_buf[64];
	ld.param.u64 	%rd3, [_Z19smem_latency_kernelILi50EEvPKjPjS2__param_0];
	ld.param.u64 	%rd1, [_Z19smem_latency_kernelILi50EEvPKjPjS2__param_1];
	ld.param.u64 	%rd4, [_Z19smem_latency_kernelILi50EEvPKjPjS2__param_2];
	cvta.to.global.u64 	%rd5, %rd3;
	mov.u32 	%r104, %tid.x;
	mul.wide.u32 	%rd6, %r104, 4;
	add.s64 	%rd7, %rd5, %rd6;
	ld.global.u32 	%r105, [%rd7];
	shl.b32 	%r106, %r104, 2;
	mov.u32 	%r107, _ZZ19smem_latency_kernelILi50EEvPKjPjS2_E8smem_buf;
	add.s32 	%r108, %r107, %r106;
	st.shared.u32 	[%r108], %r105;
	cvt.u64.u32 	%rd8, %r107;
	cvta.shared.u64 	%rd9, %rd8;
	add.s64 	%rd2, %rd9, %rd6;
	// begin inline asm
	{
.reg .u64 u64addr;
cvta.to.shared.u64 u64addr, %rd2;
cvt.u32.u64 %r5, u64addr;
}

	// end inline asm
	// begin inline asm
	bar.sync 0;
mov.u32 %r2, %clock;

	// end inline asm
	cvta.to.global.u64 	%rd10, %rd4;
	// begin inline asm
	ld.shared.b32 %r5, [%r5];

	// end inline asm
	// begin inline asm
	ld.shared.b32 %r5, [%r5];

	// end inline asm
	// begin inline asm
	ld.shared.b32 %r5, [%r5];

	// end inline asm
	// begin inline asm
	ld.shared.b32 %r5, [%r5];

	// end inline asm
	// begin inline asm
	ld.shared.b32 %r5, [%r5];

	// end inline asm
	// begin inline asm
	ld.shared.b32 %r5, [%r5];

	// end inline asm
	// begin inline asm
	ld.shared.b32 %r5, [%r5];

	// end inline asm
	// begin inline asm
	ld.shared.b32 %r5, [%r5];

	// end inline asm
	// begin inline asm
	ld.shared.b32 %r5, [%r5];

	// end inline asm
	// begin inline asm
	ld.shared.b32 %r5, [%r5];

	// end inline asm
	// begin inline asm
	ld.shared.b32 %r5, [%r5];

	// end inline asm
	// begin inline asm
	ld.shared.b32 %r5, [%r5];

	// end inline asm
	// begin inline asm
	ld.shared.b32 %r5, [%r5];

	// end inline asm
	// begin inline asm
	ld.shared.b32 %r5, [%r5];

	// end inline asm
	// begin inline asm
	ld.shared.b32 %r5, [%r5];

	// end inline asm
	// begin inline asm
	ld.shared.b32 %r5, [%r5];

	// end inline asm
	// begin inline asm
	ld.shared.b32 %r5, [%r5];

	// end inline asm
	// begin inline asm
	ld.shared.b32 %r5, [%r5];

	// end inline asm
	// begin inline asm
	ld.shared.b32 %r5, [%r5];

	// end inline asm
	// begin inline asm
	ld.shared.b32 %r5, [%r5];

	// end inline asm
	// begin inline asm
	ld.shared.b32 %r5, [%r5];

	// end inline asm
	// begin inline asm
	ld.shared.b32 %r5, [%r5];

	// end inline asm
	// begin inline asm
	ld.shared.b32 %r5, [%r5];

	// end inline asm
	// begin inline asm
	ld.shared.b32 %r5, [%r5];

	// end inline asm
	// begin inline asm
	ld.shared.b32 %r5, [%r5];

	// end inline asm
	// begin inline asm
	ld.shared.b32 %r5, [%r5];

	// end inline asm
	// begin inline asm
	ld.shared.b32 %r5, [%r5];

	// end inline asm
	// begin inline asm
	ld.shared.b32 %r5, [%r5];

	// end inline asm
	// begin inline asm
	ld.shared.b32 %r5, [%r5];

	// end inline asm
	// begin inline asm
	ld.shared.b32 %r5, [%r5];

	// end inline asm
	// begin inline asm
	ld.shared.b32 %r5, [%r5];

	// end inline asm
	// begin inline asm
	ld.shared.b32 %r5, [%r5];

	// end inline asm
	// begin inline asm
	ld.shared.b32 %r5, [%r5];

	// end inline asm
	// begin inline asm
	ld.shared.b32 %r5, [%r5];

	// end inline asm
	// begin inline asm
	ld.shared.b32 %r5, [%r5];

	// end inline asm
	// begin inline asm
	ld.shared.b32 %r5, [%r5];

	// end inline asm
	// begin inline asm
	ld.shared.b32 %r5, [%r5];

	// end inline asm
	// begin inline asm
	ld.shared.b32 %r5, [%r5];

	// end inline asm
	// begin inline asm
	ld.shared.b32 %r5, [%r5];

	// end inline asm
	// begin inline asm
	ld.shared.b32 %r5, [%r5];

	// end inline asm
	// begin inline asm
	ld.shared.b32 %r5, [%r5];

	// end inline asm
	// begin inline asm
	ld.shared.b32 %r5, [%r5];

	// end inline asm
	// begin inline asm
	ld.shared.b32 %r5, [%r5];

	// end inline asm
	// begin inline asm
	ld.shared.b32 %r5, [%r5];

	// end inline asm
	// begin inline asm
	ld.shared.b32 %r5, [%r5];

	// end inline asm
	// begin inline asm
	ld.shared.b32 %r5, [%r5];

	// end inline asm
	// begin inline asm
	ld.shared.b32 %r5, [%r5];

	// end inline asm
	// begin inline asm
	ld.shared.b32 %r5, [%r5];

	// end inline asm
	// begin inline asm
	ld.shared.b32 %r5, [%r5];

	// end inline asm
	// begin inline asm
	ld.shared.b32 %r5, [%r5];

	// end inline asm
	// begin inline asm
	bar.sync 0;
mov.u32 %r103, %clock;

	// end inline asm
	sub.s32 	%r109, %r103, %r2;
	add.s64 	%rd11, %rd10, %rd6;
	st.global.u32 	[%rd11], %r109;
	setp.ne.s32 	%p1, %r5, 0;
	@%p1 bra 	$L__BB0_2;
	cvta.to.global.u64 	%rd12, %rd1;
	mov.b32 	%r110, 0;
	st.global.u32 	[%rd12], %r110;
$L__BB0_2:
	ret;

}


// ===== COMPILED SASS (sm_100) =====

	.target	sm_100

	.elftype	@"ET_EXEC"


//--------------------- .note.nv.tkinfo           --------------------------
	.section	.note.nv.tkinfo,"",@"SHT_NOTE"
	.sectionflags	@"SHF_NOTE_NV_TKINFO"
	.tkinfo
        /*0018*/ 	.word	0x00000002
        /*0030*/ 	.string	""
        /*0030*/ 	.string	"ptxas"
        /*0030*/ 	.string	"Cuda compilation tools, release 13.0, V13.0.88"
        /*0030*/ 	.string	"Build cuda_13.0.r13.0/compiler.36424714_0"
        /*0030*/ 	.string	"-arch sm_100 -m 64 "



//--------------------- .note.nv.cuinfo           --------------------------
	.section	.note.nv.cuinfo,"",@"SHT_NOTE"
	.sectionflags	@"SHF_NOTE_NV_CUINFO"
        /*0018*/ 	.short	0x0002
        /*001a*/ 	.short	0x0064
        /*001c*/ 	.short	0x0082
	.zero		2


//--------------------- .nv.info                  --------------------------
	.section	.nv.info,"",@"SHT_CUDA_INFO"
	.align	4


	//----- nvinfo : EIATTR_REGCOUNT
	.align		4
        /*0000*/ 	.byte	0x04, 0x2f
        /*0002*/ 	.short	(.L_1 - .L_0)
	.align		4
.L_0:
        /*0004*/ 	.word	index@(_Z19smem_latency_kernelILi50EEvPKjPjS2_)
        /*0008*/ 	.word	0x0000000b


	//----- nvinfo : EIATTR_FRAME_SIZE
	.align		4
.L_1:
        /*000c*/ 	.byte	0x04, 0x11
        /*000e*/ 	.short	(.L_3 - .L_2)
	.align		4
.L_2:
        /*0010*/ 	.word	index@(_Z19smem_latency_kernelILi50EEvPKjPjS2_)
        /*0014*/ 	.word	0x00000000


	//----- nvinfo : EIATTR_MIN_STACK_SIZE
	.align		4
.L_3:
        /*0018*/ 	.byte	0x04, 0x12
        /*001a*/ 	.short	(.L_5 - .L_4)
	.align		4
.L_4:
        /*001c*/ 	.word	index@(_Z19smem_latency_kernelILi50EEvPKjPjS2_)
        /*0020*/ 	.word	0x00000000
.L_5:


//--------------------- .nv.compat                --------------------------
	.section	.nv.compat,"",@"SHT_CUDA_COMPAT_INFO"
	.align	4
        /*0000*/ 	.byte	0x02, 0x09, 0x00, 0x00, 0x02, 0x02, 0x01, 0x00, 0x02, 0x05, 0x05, 0x00, 0x03, 0x07, 0x01, 0x01
        /*0010*/ 	.byte	0x02, 0x03, 0x00, 0x00, 0x02, 0x06, 0x01, 0x00, 0x04, 0x0b, 0x08, 0x00, 0x09, 0x00, 0x00, 0x00
        /*0020*/ 	.byte	0x00, 0x00, 0x00, 0x00


//--------------------- .nv.info._Z19smem_latency_kernelILi50EEvPKjPjS2_ --------------------------
	.section	.nv.info._Z19smem_latency_kernelILi50EEvPKjPjS2_,"",@"SHT_CUDA_INFO"
	.sectionflags	@""
	.align	4


	//----- nvinfo : EIATTR_CUDA_API_VERSION
	.align		4
        /*0000*/ 	.byte	0x04, 0x37
        /*0002*/ 	.short	(.L_7 - .L_6)
.L_6:
        /*0004*/ 	.word	0x00000082


	//----- nvinfo : EIATTR_KPARAM_INFO
	.align		4
.L_7:
        /*0008*/ 	.byte	0x04, 0x17
        /*000a*/ 	.short	(.L_9 - .L_8)
.L_8:
        /*000c*/ 	.word	0x00000000
        /*0010*/ 	.short	0x0002
        /*0012*/ 	.short	0x0010
        /*0014*/ 	.byte	0x00, 0xf5, 0x21, 0x00


	//----- nvinfo : EIATTR_KPARAM_INFO
	.align		4
.L_9:
        /*0018*/ 	.byte	0x04, 0x17
        /*001a*/ 	.short	(.L_11 - .L_10)
.L_10:
        /*001c*/ 	.word	0x00000000
        /*0020*/ 	.short	0x0001
        /*0022*/ 	.short	0x0008
        /*0024*/ 	.byte	0x00, 0xf5, 0x21, 0x00


	//----- nvinfo : EIATTR_KPARAM_INFO
	.align		4
.L_11:
        /*0028*/ 	.byte	0x04, 0x17
        /*002a*/ 	.short	(.L_13 - .L_12)
.L_12:
        /*002c*/ 	.word	0x00000000
        /*0030*/ 	.short	0x0000
        /*0032*/ 	.short	0x0000
        /*0034*/ 	.byte	0x00, 0xf5, 0x21, 0x00


	//----- nvinfo : EIATTR_SPARSE_MMA_MASK
	.align		4
.L_13:
        /*0038*/ 	.byte	0x03, 0x50
        /*003a*/ 	.short	0x0000


	//----- nvinfo : EIATTR_MAXREG_COUNT
	.align		4
        /*003c*/ 	.byte	0x03, 0x1b
        /*003e*/ 	.short	0x00ff


	//----- nvinfo : EIATTR_NUM_BARRIERS
	.align		4
        /*0040*/ 	.byte	0x02, 0x4c
        /*0042*/ 	.byte	0x01
	.zero		1


	//----- nvinfo : EIATTR_MERCURY_ISA_VERSION
	.align		4
        /*0044*/ 	.byte	0x03, 0x5f
        /*0046*/ 	.short	0x0101


	//----- nvinfo : EIATTR_VRC_CTA_INIT_COUNT
	.align		4
        /*0048*/ 	.byte	0x02, 0x4a
	.zero		1
	.zero		1


	//----- nvinfo : EIATTR_EXIT_INSTR_OFFSETS
	.align		4
        /*004c*/ 	.byte	0x04, 0x1c
        /*004e*/ 	.short	(.L_15 - .L_14)


	//   ....[0]....
.L_14:
        /*0050*/ 	.word	0x000004c0


	//   ....[1]....
        /*0054*/ 	.word	0x000004f0


	//----- nvinfo : EIATTR_MAX_THREADS
	.align		4
.L_15:
        /*0058*/ 	.byte	0x04, 0x05
        /*005a*/ 	.short	(.L_17 - .L_16)
.L_16:
        /*005c*/ 	.word	0x00000010
        /*0060*/ 	.word	0x00000001
        /*0064*/ 	.word	0x00000001


	//----- nvinfo : EIATTR_CBANK_PARAM_SIZE
	.align		4
.L_17:
        /*0068*/ 	.byte	0x03, 0x19
        /*006a*/ 	.short	0x0018


	//----- nvinfo : EIATTR_PARAM_CBANK
	.align		4
        /*006c*/ 	.byte	0x04, 0x0a
        /*006e*/ 	.short	(.L_19 - .L_18)
	.align		4
.L_18:
        /*0070*/ 	.word	index@(.nv.constant0._Z19smem_latency_kernelILi50EEvPKjPjS2_)
        /*0074*/ 	.short	0x0380
        /*0076*/ 	.short	0x0018


	//----- nvinfo : EIATTR_SW_WAR
	.align		4
.L_19:
        /*0078*/ 	.byte	0x04, 0x36
        /*007a*/ 	.short	(.L_21 - .L_20)
.L_20:
        /*007c*/ 	.word	0x00000008
.L_21:


//--------------------- .nv.callgraph             --------------------------
	.section	.nv.callgraph,"",@"SHT_CUDA_CALLGRAPH"
	.align	4
	.sectionentsize	8
	.align		4
        /*0000*/ 	.word	0x00000000
	.align		4
        /*0004*/ 	.word	0xffffffff
	.align		4
        /*0008*/ 	.word	0x00000000
	.align		4
        /*000c*/ 	.word	0xfffffffe
	.align		4
        /*0010*/ 	.word	0x00000000
	.align		4
        /*0014*/ 	.word	0xfffffffd
	.align		4
        /*0018*/ 	.word	0x00000000
	.align		4
        /*001c*/ 	.word	0xfffffffc


//--------------------- .text._Z19smem_latency_kernelILi50EEvPKjPjS2_ --------------------------
	.section	.text._Z19smem_latency_kernelILi50EEvPKjPjS2_,"ax",@progbits
	.align	128
        .global         _Z19smem_latency_kernelILi50EEvPKjPjS2_
        .type           _Z19smem_latency_kernelILi50EEvPKjPjS2_,@function
        .size           _Z19smem_latency_kernelILi50EEvPKjPjS2_,(.L_x_1 - _Z19smem_latency_kernelILi50EEvPKjPjS2_)
        .other          _Z19smem_latency_kernelILi50EEvPKjPjS2_,@"STO_CUDA_ENTRY STV_DEFAULT"
_Z19smem_latency_kernelILi50EEvPKjPjS2_:
.text._Z19smem_latency_kernelILi50EEvPKjPjS2_:
[----:B------:R-:W-:Y:S01]  /*0000*/  LDC R1, c[0x0][0x37c] ;  /* 0x0000df00ff017b82 */ /* 0x000fe20000000800 */
[----:B------:R-:W0:Y:S07]  /*0010*/  S2R R0, SR_TID.X ;  /* 0x0000000000007919 */ /* 0x000e2e0000002100 */
[----:B------:R-:W0:Y:S01]  /*0020*/  LDC.64 R2, c[0x0][0x380] ;  /* 0x0000e000ff027b82 */ /* 0x000e220000000a00 */
[----:B------:R-:W1:Y:S01]  /*0030*/  LDCU.64 UR4, c[0x0][0x358] ;  /* 0x00006b00ff0477ac */ /* 0x000e620008000a00 */
[----:B0-----:R-:W-:-:S06]  /*0040*/  IMAD.WIDE.U32 R2, R0, 0x4, R2 ;  /* 0x0000000400027825 */ /* 0x001fcc00078e0002 */
[----:B-1----:R-:W2:Y:S01]  /*0050*/  LDG.E R2, desc[UR4][R2.64] ;  /* 0x0000000402027981 */ /* 0x002ea2000c1e1900 */
[----:B------:R-:W-:Y:S01]  /*0060*/  MOV R4, 0x400 ;  /* 0x0000040000047802 */ /* 0x000fe20000000f00 */
[----:B------:R-:W0:Y:S01]  /*0070*/  S2R R5, SR_CgaCtaId ;  /* 0x0000000000057919 */ /* 0x000e220000008800 */
[----:B------:R-:W1:Y:S02]  /*0080*/  S2R R6, SR_SWINHI ;  /* 0x0000000000067919 */ /* 0x000e640000002f00 */
[----:B0-----:R-:W-:-:S05]  /*0090*/  LEA R5, R5, R4, 0x18 ;  /* 0x0000000405057211 */ /* 0x001fca00078ec0ff */
[----:B------:R-:W-:Y:S01]  /*00a0*/  IMAD R7, R0, 0x4, R5 ;  /* 0x0000000400077824 */ /* 0x000fe200078e0205 */
[----:B------:R-:W-:Y:S02]  /*00b0*/  MOV R4, R5 ;  /* 0x0000000500047202 */ /* 0x000fe40000000f00 */
[----:B-1----:R-:W-:-:S03]  /*00c0*/  MOV R5, R6 ;  /* 0x0000000600057202 */ /* 0x002fc60000000f00 */
[----:B------:R-:W-:-:S05]  /*00d0*/  IMAD.WIDE.U32 R4, R0, 0x4, R4 ;  /* 0x0000000400047825 */ /* 0x000fca00078e0004 */
[----:B------:R-:W-:Y:S01]  /*00e0*/  MOV R8, R4 ;  /* 0x0000000400087202 */ /* 0x000fe20000000f00 */
[----:B--2---:R-:W-:Y:S01]  /*00f0*/  STS [R7], R2 ;  /* 0x0000000207007388 */ /* 0x004fe20000000800 */
[----:B------:R-:W-:Y:S08]  /*0100*/  BAR.SYNC.DEFER_BLOCKING 0x0 ;  /* 0x0000000000007b1d */ /* 0x000ff00000010000 */
[----:B------:R-:W0:Y:S01]  /*0110*/  S2UR UR6, SR_CLOCKLO ;  /* 0x00000000000679c3 */ /* 0x000e220000005000 */
[----:B------:R-:W-:Y:S01]  /*0120*/  NOP ;  /* 0x0000000000007918 */ /* 0x000fe20000000000 */
[----:B------:R-:W1:Y:S04]  /*0130*/  LDS R2, [R8] ;  /* 0x0000000008027984 */ /* 0x000e680000000800 */
[----:B-1----:R-:W1:Y:S04]  /*0140*/  LDS R2, [R2] ;  /* 0x0000000002027984 */ /* 0x002e680000000800 */
        /* <DEDUP_REMOVED lines=47> */
[----:B-1----:R-:W1:Y:S01]  /*0440*/  LDS R5, [R5] ;  /* 0x0000000005057984 */ /* 0x002e620000000800 */
[----:B------:R-:W-:Y:S01]  /*0450*/  BAR.SYNC.DEFER_BLOCKING 0x0 ;  /* 0x0000000000007b1d */ /* 0x000fe20000010000 */
[----:B------:R-:W-:-:S07]  /*0460*/  CS2R.32 R4, SR_CLOCKLO ;  /* 0x0000000000047805 */ /* 0x000fce0000005000 */
[----:B------:R-:W2:Y:S01]  /*0470*/  LDC.64 R2, c[0x0][0x390] ;  /* 0x0000e400ff027b82 */ /* 0x000ea20000000a00 */
[----:B-1----:R-:W-:Y:S01]  /*0480*/  ISETP.NE.AND P0, PT, R5, RZ, PT ;  /* 0x000000ff0500720c */ /* 0x002fe20003f05270 */
[----:B0-----:R-:W-:Y:S02]  /*0490*/  VIADD R5, R4, -UR6 ;  /* 0x8000000604057c36 */ /* 0x001fe40008000000 */
[----:B--2---:R-:W-:-:S05]  /*04a0*/  IMAD.WIDE.U32 R2, R0, 0x4, R2 ;  /* 0x0000000400027825 */ /* 0x004fca00078e0002 */
[----:B------:R0:W-:Y:S05]  /*04b0*/  STG.E desc[UR4][R2.64], R5 ;  /* 0x0000000502007986 */ /* 0x0001ea000c101904 */
[----:B------:R-:W-:Y:S05]  /*04c0*/  @P0 EXIT ;  /* 0x000000000000094d */ /* 0x000fea0003800000 */
[----:B0-----:R-:W0:Y:S02]  /*04d0*/  LDC.64 R2, c[0x0][0x388] ;  /* 0x0000e200ff027b82 */ /* 0x001e240000000a00 */
[----:B0-----:R-:W-:Y:S01]  /*04e0*/  STG.E desc[UR4][R2.64], RZ ;  /* 0x000000ff02007986 */ /* 0x001fe2000c101904 */
[----:B------:R-:W-:Y:S05]  /*04f0*/  EXIT ;  /* 0x000000000000794d */ /* 0x000fea0003800000 */
.L_x_0:
[----:B------:R-:W-:-:S00]  /*0500*/  BRA `(.L_x_0) ;  /* 0xfffffffc00fc7947 */ /* 0x000fc0000383ffff */
[----:B------:R-:W-:-:S00]  /*0510*/  NOP ;  /* 0x0000000000007918 */ /* 0x000fc00000000000 */
        /* <DEDUP_REMOVED lines=14> */
.L_x_1:


//--------------------- .nv.shared._Z19smem_latency_kernelILi50EEvPKjPjS2_ --------------------------
	.section	.nv.shared._Z19smem_latency_kernelILi50EEvPKjPjS2_,"aw",@nobits
	.sectionflags	@""
	.align	4
.nv.shared._Z19smem_latency_kernelILi50EEvPKjPjS2_:
	.zero		1088


//--------------------- .nv.shared.reserved.0     --------------------------
	.section	.nv.shared.reserved.0,"aw",@nobits
	.weak		__nv_reservedSMEM_offset_0_alias
	.size		__nv_reservedSMEM_offset_0_alias, 0, 64
	.other		__nv_reservedSMEM_offset_0_alias,@"STO_CUDA_RESERVED_SHARED STV_DEFAULT"
__nv_reservedSMEM_offset_0_alias:
	.zero		0
	.zero		64


//--------------------- .nv.constant0._Z19smem_latency_kernelILi50EEvPKjPjS2_ --------------------------
	.section	.nv.constant0._Z19smem_latency_kernelILi50EEvPKjPjS2_,"a",@progbits
	.sectionflags	@""
	.align	4
.nv.constant0._Z19smem_latency_kernelILi50EEvPKjPjS2_:
	.zero		920


//--------------------- SYMBOLS --------------------------

	.type		.nv.reservedSmem.offset0,@object
	.size		.nv.reservedSmem.offset0,0x4
	.type		.nv.reservedSmem.cap,@object
	.size		.nv.reservedSmem.cap,0x4
